//
// Generated by NVIDIA NVVM Compiler
//
// Compiler Build ID: CL-36424714
// Cuda compilation tools, release 13.0, V13.0.88
// Based on NVVM 20.0.0
//

.version 9.0
.target sm_100
.address_size 64

	// .globl	_Z5hellov
.extern .func  (.param .b32 func_retval0) vprintf
(
	.param .b64 vprintf_param_0,
	.param .b64 vprintf_param_1
)
;
.global .align 1 .b8 $str[22] = {72, 101, 108, 108, 111, 32, 87, 111, 114, 108, 100, 32, 102, 114, 111, 109, 32, 71, 80, 85, 33};

.visible .entry _Z5hellov()
{
	.reg .b32 	%r<3>;
	.reg .b64 	%rd<3>;

	mov.u64 	%rd1, $str;
	cvta.global.u64 	%rd2, %rd1;
	{ // callseq 0, 0
	.param .b64 param0;
	st.param.b64 	[param0], %rd2;
	.param .b64 param1;
	st.param.b64 	[param1], 0;
	.param .b32 retval0;
	call.uni (retval0), 
	vprintf, 
	(
	param0, 
	param1
	);
	ld.param.b32 	%r1, [retval0];
	} // callseq 0
	ret;

}


// ===== COMPILED SASS (sm_100) =====

	.target	sm_100

	.elftype	@"ET_EXEC"


//--------------------- .note.nv.tkinfo           --------------------------
	.section	.note.nv.tkinfo,"",@"SHT_NOTE"
	.sectionflags	@"SHF_NOTE_NV_TKINFO"
	.tkinfo
        /*0018*/ 	.word	0x00000002
        /*0030*/ 	.string	""
        /*0030*/ 	.string	"ptxas"
        /*0030*/ 	.string	"Cuda compilation tools, release 13.0, V13.0.88"
        /*0030*/ 	.string	"Build cuda_13.0.r13.0/compiler.36424714_0"
        /*0030*/ 	.string	"-arch sm_100 -m 64 "



//--------------------- .note.nv.cuinfo           --------------------------
	.section	.note.nv.cuinfo,"",@"SHT_NOTE"
	.sectionflags	@"SHF_NOTE_NV_CUINFO"
        /*0018*/ 	.short	0x0002
        /*001a*/ 	.short	0x0064
        /*001c*/ 	.short	0x0082
	.zero		2


//--------------------- .nv.info                  --------------------------
	.section	.nv.info,"",@"SHT_CUDA_INFO"
	.align	4


	//----- nvinfo : EIATTR_REGCOUNT
	.align		4
        /*0000*/ 	.byte	0x04, 0x2f
        /*0002*/ 	.short	(.L_2 - .L_1)
	.align		4
.L_1:
        /*0004*/ 	.word	index@(_Z5hellov)
        /*0008*/ 	.word	0x00000018


	//----- nvinfo : EIATTR_FRAME_SIZE
	.align		4
.L_2:
        /*000c*/ 	.byte	0x04, 0x11
        /*000e*/ 	.short	(.L_4 - .L_3)
	.align		4
.L_3:
        /*0010*/ 	.word	index@(_Z5hellov)
        /*0014*/ 	.word	0x00000000


	//----- nvinfo : EIATTR_MIN_STACK_SIZE
	.align		4
.L_4:
        /*0018*/ 	.byte	0x04, 0x12
        /*001a*/ 	.short	(.L_6 - .L_5)
	.align		4
.L_5:
        /*001c*/ 	.word	index@(_Z5hellov)
        /*0020*/ 	.word	0x00000000
.L_6:


//--------------------- .nv.compat                --------------------------
	.section	.nv.compat,"",@"SHT_CUDA_COMPAT_INFO"
	.align	4
        /*0000*/ 	.byte	0x02, 0x09, 0x00, 0x00, 0x02, 0x02, 0x01, 0x00, 0x02, 0x05, 0x05, 0x00, 0x03, 0x07, 0x01, 0x01
        /*0010*/ 	.byte	0x02, 0x03, 0x00, 0x00, 0x02, 0x06, 0x01, 0x00, 0x04, 0x0b, 0x08, 0x00, 0x09, 0x00, 0x00, 0x00
        /*0020*/ 	.byte	0x00, 0x00, 0x00, 0x00


//--------------------- .nv.info._Z5hellov        --------------------------
	.section	.nv.info._Z5hellov,"",@"SHT_CUDA_INFO"
	.sectionflags	@""
	.align	4


	//----- nvinfo : EIATTR_CUDA_API_VERSION
	.align		4
        /*0000*/ 	.byte	0x04, 0x37
        /*0002*/ 	.short	(.L_8 - .L_7)
.L_7:
        /*0004*/ 	.word	0x00000082


	//----- nvinfo : EIATTR_SPARSE_MMA_MASK
	.align		4
.L_8:
        /*0008*/ 	.byte	0x03, 0x50
        /*000a*/ 	.short	0x0000


	//----- nvinfo : EIATTR_MAXREG_COUNT
	.align		4
        /*000c*/ 	.byte	0x03, 0x1b
        /*000e*/ 	.short	0x00ff


	//----- nvinfo : EIATTR_EXTERNS
	.align		4
        /*0010*/ 	.byte	0x04, 0x0f
        /*0012*/ 	.short	(.L_10 - .L_9)


	//   ....[0]....
	.align		4
.L_9:
        /*0014*/ 	.word	index@(vprintf)


	//----- nvinfo : EIATTR_MERCURY_ISA_VERSION
	.align		4
.L_10:
        /*0018*/ 	.byte	0x03, 0x5f
        /*001a*/ 	.short	0x0101


	//----- nvinfo : EIATTR_VRC_CTA_INIT_COUNT
	.align		4
        /*001c*/ 	.byte	0x02, 0x4a
	.zero		1
	.zero		1


	//----- nvinfo : EIATTR_SYSCALL_OFFSETS
	.align		4
        /*0020*/ 	.byte	0x04, 0x46
        /*0022*/ 	.short	(.L_12 - .L_11)


	//   ....[0]....
.L_11:
        /*0024*/ 	.word	0x00000080


	//----- nvinfo : EIATTR_EXIT_INSTR_OFFSETS
	.align		4
.L_12:
        /*0028*/ 	.byte	0x04, 0x1c
        /*002a*/ 	.short	(.L_14 - .L_13)


	//   ....[0]....
.L_13:
        /*002c*/ 	.word	0x00000090


	//----- nvinfo : EIATTR_SW_WAR
	.align		4
.L_14:
        /*0030*/ 	.byte	0x04, 0x36
        /*0032*/ 	.short	(.L_16 - .L_15)
.L_15:
        /*0034*/ 	.word	0x00000008
.L_16:


//--------------------- .nv.callgraph             --------------------------
	.section	.nv.callgraph,"",@"SHT_CUDA_CALLGRAPH"
	.align	4
	.sectionentsize	8
	.align		4
        /*0000*/ 	.word	0x00000000
	.align		4
        /*0004*/ 	.word	0xffffffff
	.align		4
        /*0008*/ 	.word	index@(_Z5hellov)
	.align		4
        /*000c*/ 	.word	index@(vprintf)
	.align		4
        /*0010*/ 	.word	0x00000000
	.align		4
        /*0014*/ 	.word	0xfffffffe
	.align		4
        /*0018*/ 	.word	0x00000000
	.align		4
        /*001c*/ 	.word	0xfffffffd
	.align		4
        /*0020*/ 	.word	0x00000000
	.align		4
        /*0024*/ 	.word	0xfffffffc


//--------------------- .nv.constant4             --------------------------
	.section	.nv.constant4,"a",@progbits
	.align	8
	.align		8
.nv.constant4:
        /*0000*/ 	.dword	vprintf
	.align		8
        /*0008*/ 	.dword	$str


//--------------------- .text._Z5hellov           --------------------------
	.section	.text._Z5hellov,"ax",@progbits
	.align	128
        .global         _Z5hellov
        .type           _Z5hellov,@function
        .size           _Z5hellov,(.L_x_2 - _Z5hellov)
        .other          _Z5hellov,@"STO_CUDA_ENTRY STV_DEFAULT"
_Z5hellov:
.text._Z5hellov:
[----:B------:R-:W0:Y:S01]  /*0000*/  LDC R1, c[0x0][0x37c] ;  /* 0x0000df00ff017b82 */ /* 0x000e220000000800 */
[----:B------:R-:W-:Y:S01]  /*0010*/  MOV R0, 0x0 ;  /* 0x0000000000007802 */ /* 0x000fe20000000f00 */
[----:B------:R-:W1:Y:S01]  /*0020*/  LDCU.64 UR4, c[0x4][0x8] ;  /* 0x01000100ff0477ac */ /* 0x000e620008000a00 */
[----:B------:R-:W-:-:S05]  /*0030*/  CS2R R6, SRZ ;  /* 0x0000000000067805 */ /* 0x000fca000001ff00 */
[----:B------:R2:W3:Y:S01]  /*0040*/  LDC.64 R2, c[0x4][R0] ;  /* 0x0100000000027b82 */ /* 0x0004e20000000a00 */
[----:B-1----:R-:W-:Y:S02]  /*0050*/  IMAD.U32 R4, RZ, RZ, UR4 ;  /* 0x00000004ff047e24 */ /* 0x002fe4000f8e00ff */
[----:B--2---:R-:W-:-:S07]  /*0060*/  IMAD.U32 R5, RZ, RZ, UR5 ;  /* 0x00000005ff057e24 */ /* 0x004fce000f8e00ff */
[----:B------:R-:W-:-:S07]  /*0070*/  LEPC R20, `(.L_x_0) ;  /* 0x000000001014794e */ /* 0x000fce0000000000 */
[----:B0--3--:R-:W-:Y:S05]  /*0080*/  CALL.ABS.NOINC R2 ;  /* 0x0000000002007343 */ /* 0x009fea0003c00000 */
.L_x_0:
[----:B------:R-:W-:Y:S05]  /*0090*/  EXIT ;  /* 0x000000000000794d */ /* 0x000fea0003800000 */
.L_x_1:
[----:B------:R-:W-:-:S00]  /*00a0*/  BRA `(.L_x_1) ;  /* 0xfffffffc00fc7947 */ /* 0x000fc0000383ffff */
[----:B------:R-:W-:-:S00]  /*00b0*/  NOP ;  /* 0x0000000000007918 */ /* 0x000fc00000000000 */
        /* <DEDUP_REMOVED lines=12> */
.L_x_2:


//--------------------- .nv.global.init           --------------------------
	.section	.nv.global.init,"aw",@progbits
.nv.global.init:
	.type		$str,@object
	.size		$str,(.L_0 - $str)
$str:
        /*0000*/ 	.byte	0x48, 0x65, 0x6c, 0x6c, 0x6f, 0x20, 0x57, 0x6f, 0x72, 0x6c, 0x64, 0x20, 0x66, 0x72, 0x6f, 0x6d
        /*0010*/ 	.byte	0x20, 0x47, 0x50, 0x55, 0x21, 0x00
.L_0:


//--------------------- .nv.shared.reserved.0     --------------------------
	.section	.nv.shared.reserved.0,"aw",@nobits
	.weak		__nv_reservedSMEM_offset_0_alias
	.size		__nv_reservedSMEM_offset_0_alias, 0, 64
	.other		__nv_reservedSMEM_offset_0_alias,@"STO_CUDA_RESERVED_SHARED STV_DEFAULT"
__nv_reservedSMEM_offset_0_alias:
	.zero		0
	.zero		64


//--------------------- .nv.constant0._Z5hellov   --------------------------
	.section	.nv.constant0._Z5hellov,"a",@progbits
	.sectionflags	@""
	.align	4
.nv.constant0._Z5hellov:
	.zero		896


//--------------------- SYMBOLS --------------------------

	.type		.nv.reservedSmem.offset0,@object
	.size		.nv.reservedSmem.offset0,0x4
	.type		vprintf,@function
